//
// Generated by NVIDIA NVVM Compiler
//
// Compiler Build ID: CL-36424714
// Cuda compilation tools, release 13.0, V13.0.88
// Based on NVVM 20.0.0
//

.version 9.0
.target sm_100
.address_size 64

	// .globl	_Z33assemble_boundary_accel_on_devicePfPKfiiPKiS3_

.visible .entry _Z33assemble_boundary_accel_on_devicePfPKfiiPKiS3_(
	.param .u64 .ptr .align 1 _Z33assemble_boundary_accel_on_devicePfPKfiiPKiS3__param_0,
	.param .u64 .ptr .align 1 _Z33assemble_boundary_accel_on_devicePfPKfiiPKiS3__param_1,
	.param .u32 _Z33assemble_boundary_accel_on_devicePfPKfiiPKiS3__param_2,
	.param .u32 _Z33assemble_boundary_accel_on_devicePfPKfiiPKiS3__param_3,
	.param .u64 .ptr .align 1 _Z33assemble_boundary_accel_on_devicePfPKfiiPKiS3__param_4,
	.param .u64 .ptr .align 1 _Z33assemble_boundary_accel_on_devicePfPKfiiPKiS3__param_5
)
{
	.reg .pred 	%p<15>;
	.reg .b32 	%r<91>;
	.reg .b32 	%f<43>;
	.reg .b64 	%rd<59>;

	ld.param.u64 	%rd9, [_Z33assemble_boundary_accel_on_devicePfPKfiiPKiS3__param_0];
	ld.param.u64 	%rd10, [_Z33assemble_boundary_accel_on_devicePfPKfiiPKiS3__param_1];
	ld.param.u32 	%r35, [_Z33assemble_boundary_accel_on_devicePfPKfiiPKiS3__param_2];
	ld.param.u32 	%r36, [_Z33assemble_boundary_accel_on_devicePfPKfiiPKiS3__param_3];
	ld.param.u64 	%rd11, [_Z33assemble_boundary_accel_on_devicePfPKfiiPKiS3__param_4];
	ld.param.u64 	%rd12, [_Z33assemble_boundary_accel_on_devicePfPKfiiPKiS3__param_5];
	cvta.to.global.u64 	%rd1, %rd9;
	cvta.to.global.u64 	%rd2, %rd10;
	cvta.to.global.u64 	%rd3, %rd12;
	cvta.to.global.u64 	%rd4, %rd11;
	mov.u32 	%r1, %tid.x;
	mov.u32 	%r37, %ctaid.x;
	mov.u32 	%r38, %ntid.x;
	mov.u32 	%r39, %nctaid.x;
	mov.u32 	%r40, %tid.y;
	mov.u32 	%r41, %ctaid.y;
	mov.u32 	%r42, %ntid.y;
	mad.lo.s32 	%r43, %r41, %r42, %r40;
	mad.lo.s32 	%r44, %r43, %r39, %r37;
	mul.lo.s32 	%r2, %r44, %r38;
	add.s32 	%r3, %r2, %r1;
	setp.lt.s32 	%p1, %r35, 1;
	@%p1 bra 	$L__BB0_22;
	setp.lt.u32 	%p2, %r35, 4;
	mov.b32 	%r90, 0;
	@%p2 bra 	$L__BB0_12;
	and.b32  	%r90, %r35, 2147483644;
	neg.s32 	%r88, %r90;
	mad.lo.s32 	%r86, %r36, 3, %r3;
	mul.lo.s32 	%r87, %r86, 3;
	shl.b32 	%r47, %r36, 1;
	add.s32 	%r84, %r3, %r47;
	mul.lo.s32 	%r85, %r84, 3;
	add.s32 	%r48, %r1, %r36;
	add.s32 	%r82, %r48, %r2;
	mul.lo.s32 	%r83, %r82, 3;
	mul.lo.s32 	%r80, %r3, 3;
	add.s64 	%rd58, %rd4, 8;
	mov.u32 	%r81, %r3;
$L__BB0_3:
	.pragma "nounroll";
	ld.global.u32 	%r49, [%rd58+-8];
	setp.ge.s32 	%p3, %r3, %r49;
	@%p3 bra 	$L__BB0_5;
	mul.wide.s32 	%rd13, %r81, 4;
	add.s64 	%rd14, %rd3, %rd13;
	ld.global.u32 	%r50, [%rd14];
	mad.lo.s32 	%r51, %r50, 3, -3;
	mul.wide.s32 	%rd15, %r51, 4;
	add.s64 	%rd16, %rd1, %rd15;
	mul.wide.s32 	%rd17, %r80, 4;
	add.s64 	%rd18, %rd2, %rd17;
	ld.global.f32 	%f1, [%rd18];
	atom.global.add.f32 	%f2, [%rd16], %f1;
	ld.global.f32 	%f3, [%rd18+4];
	atom.global.add.f32 	%f4, [%rd16+4], %f3;
	ld.global.f32 	%f5, [%rd18+8];
	atom.global.add.f32 	%f6, [%rd16+8], %f5;
$L__BB0_5:
	ld.global.u32 	%r52, [%rd58+-4];
	setp.ge.s32 	%p4, %r3, %r52;
	@%p4 bra 	$L__BB0_7;
	mul.wide.s32 	%rd19, %r82, 4;
	add.s64 	%rd20, %rd3, %rd19;
	ld.global.u32 	%r53, [%rd20];
	mad.lo.s32 	%r54, %r53, 3, -3;
	mul.wide.s32 	%rd21, %r54, 4;
	add.s64 	%rd22, %rd1, %rd21;
	mul.wide.s32 	%rd23, %r83, 4;
	add.s64 	%rd24, %rd2, %rd23;
	ld.global.f32 	%f7, [%rd24];
	atom.global.add.f32 	%f8, [%rd22], %f7;
	ld.global.f32 	%f9, [%rd24+4];
	atom.global.add.f32 	%f10, [%rd22+4], %f9;
	ld.global.f32 	%f11, [%rd24+8];
	atom.global.add.f32 	%f12, [%rd22+8], %f11;
$L__BB0_7:
	ld.global.u32 	%r55, [%rd58];
	setp.ge.s32 	%p5, %r3, %r55;
	@%p5 bra 	$L__BB0_9;
	mul.wide.s32 	%rd25, %r84, 4;
	add.s64 	%rd26, %rd3, %rd25;
	ld.global.u32 	%r56, [%rd26];
	mad.lo.s32 	%r57, %r56, 3, -3;
	mul.wide.s32 	%rd27, %r57, 4;
	add.s64 	%rd28, %rd1, %rd27;
	mul.wide.s32 	%rd29, %r85, 4;
	add.s64 	%rd30, %rd2, %rd29;
	ld.global.f32 	%f13, [%rd30];
	atom.global.add.f32 	%f14, [%rd28], %f13;
	ld.global.f32 	%f15, [%rd30+4];
	atom.global.add.f32 	%f16, [%rd28+4], %f15;
	ld.global.f32 	%f17, [%rd30+8];
	atom.global.add.f32 	%f18, [%rd28+8], %f17;
$L__BB0_9:
	ld.global.u32 	%r58, [%rd58+4];
	setp.ge.s32 	%p6, %r3, %r58;
	@%p6 bra 	$L__BB0_11;
	mul.wide.s32 	%rd31, %r86, 4;
	add.s64 	%rd32, %rd3, %rd31;
	ld.global.u32 	%r59, [%rd32];
	mad.lo.s32 	%r60, %r59, 3, -3;
	mul.wide.s32 	%rd33, %r60, 4;
	add.s64 	%rd34, %rd1, %rd33;
	mul.wide.s32 	%rd35, %r87, 4;
	add.s64 	%rd36, %rd2, %rd35;
	ld.global.f32 	%f19, [%rd36];
	atom.global.add.f32 	%f20, [%rd34], %f19;
	ld.global.f32 	%f21, [%rd36+4];
	atom.global.add.f32 	%f22, [%rd34+4], %f21;
	ld.global.f32 	%f23, [%rd36+8];
	atom.global.add.f32 	%f24, [%rd34+8], %f23;
$L__BB0_11:
	add.s32 	%r88, %r88, 4;
	mul.lo.s32 	%r61, %r36, 12;
	add.s32 	%r87, %r87, %r61;
	shl.b32 	%r62, %r36, 2;
	add.s32 	%r86, %r86, %r62;
	add.s32 	%r85, %r85, %r61;
	add.s32 	%r84, %r84, %r62;
	add.s32 	%r83, %r83, %r61;
	add.s32 	%r82, %r82, %r62;
	add.s32 	%r81, %r81, %r62;
	add.s32 	%r80, %r80, %r61;
	add.s64 	%rd58, %rd58, 16;
	setp.ne.s32 	%p7, %r88, 0;
	@%p7 bra 	$L__BB0_3;
$L__BB0_12:
	and.b32  	%r32, %r35, 3;
	setp.eq.s32 	%p8, %r32, 0;
	@%p8 bra 	$L__BB0_22;
	setp.eq.s32 	%p9, %r32, 1;
	@%p9 bra 	$L__BB0_19;
	mul.wide.u32 	%rd37, %r90, 4;
	add.s64 	%rd8, %rd4, %rd37;
	ld.global.u32 	%r63, [%rd8];
	setp.ge.s32 	%p10, %r3, %r63;
	@%p10 bra 	$L__BB0_16;
	mad.lo.s32 	%r64, %r90, %r36, %r3;
	mul.wide.s32 	%rd38, %r64, 4;
	add.s64 	%rd39, %rd3, %rd38;
	ld.global.u32 	%r65, [%rd39];
	mad.lo.s32 	%r66, %r65, 3, -3;
	mul.wide.s32 	%rd40, %r66, 4;
	add.s64 	%rd41, %rd1, %rd40;
	mul.lo.s32 	%r67, %r64, 3;
	mul.wide.s32 	%rd42, %r67, 4;
	add.s64 	%rd43, %rd2, %rd42;
	ld.global.f32 	%f25, [%rd43];
	atom.global.add.f32 	%f26, [%rd41], %f25;
	ld.global.f32 	%f27, [%rd43+4];
	atom.global.add.f32 	%f28, [%rd41+4], %f27;
	ld.global.f32 	%f29, [%rd43+8];
	atom.global.add.f32 	%f30, [%rd41+8], %f29;
$L__BB0_16:
	ld.global.u32 	%r68, [%rd8+4];
	setp.ge.s32 	%p11, %r3, %r68;
	@%p11 bra 	$L__BB0_18;
	mad.lo.s32 	%r69, %r36, %r90, %r36;
	add.s32 	%r70, %r69, %r3;
	mul.wide.s32 	%rd44, %r70, 4;
	add.s64 	%rd45, %rd3, %rd44;
	ld.global.u32 	%r71, [%rd45];
	mad.lo.s32 	%r72, %r71, 3, -3;
	mul.wide.s32 	%rd46, %r72, 4;
	add.s64 	%rd47, %rd1, %rd46;
	mul.lo.s32 	%r73, %r70, 3;
	mul.wide.s32 	%rd48, %r73, 4;
	add.s64 	%rd49, %rd2, %rd48;
	ld.global.f32 	%f31, [%rd49];
	atom.global.add.f32 	%f32, [%rd47], %f31;
	ld.global.f32 	%f33, [%rd49+4];
	atom.global.add.f32 	%f34, [%rd47+4], %f33;
	ld.global.f32 	%f35, [%rd49+8];
	atom.global.add.f32 	%f36, [%rd47+8], %f35;
$L__BB0_18:
	add.s32 	%r90, %r90, 2;
$L__BB0_19:
	and.b32  	%r74, %r35, 1;
	setp.eq.b32 	%p12, %r74, 1;
	not.pred 	%p13, %p12;
	@%p13 bra 	$L__BB0_22;
	mul.wide.u32 	%rd50, %r90, 4;
	add.s64 	%rd51, %rd4, %rd50;
	ld.global.u32 	%r75, [%rd51];
	setp.ge.s32 	%p14, %r3, %r75;
	@%p14 bra 	$L__BB0_22;
	mad.lo.s32 	%r76, %r90, %r36, %r3;
	mul.wide.s32 	%rd52, %r76, 4;
	add.s64 	%rd53, %rd3, %rd52;
	ld.global.u32 	%r77, [%rd53];
	mad.lo.s32 	%r78, %r77, 3, -3;
	mul.wide.s32 	%rd54, %r78, 4;
	add.s64 	%rd55, %rd1, %rd54;
	mul.lo.s32 	%r79, %r76, 3;
	mul.wide.s32 	%rd56, %r79, 4;
	add.s64 	%rd57, %rd2, %rd56;
	ld.global.f32 	%f37, [%rd57];
	atom.global.add.f32 	%f38, [%rd55], %f37;
	ld.global.f32 	%f39, [%rd57+4];
	atom.global.add.f32 	%f40, [%rd55+4], %f39;
	ld.global.f32 	%f41, [%rd57+8];
	atom.global.add.f32 	%f42, [%rd55+8], %f41;
$L__BB0_22:
	ret;

}


// ===== COMPILED SASS (sm_100) =====

	.target	sm_100

	.elftype	@"ET_EXEC"


//--------------------- .note.nv.tkinfo           --------------------------
	.section	.note.nv.tkinfo,"",@"SHT_NOTE"
	.sectionflags	@"SHF_NOTE_NV_TKINFO"
	.tkinfo
        /*0018*/ 	.word	0x00000002
        /*0030*/ 	.string	""
        /*0030*/ 	.string	"ptxas"
        /*0030*/ 	.string	"Cuda compilation tools, release 13.0, V13.0.88"
        /*0030*/ 	.string	"Build cuda_13.0.r13.0/compiler.36424714_0"
        /*0030*/ 	.string	"-arch sm_100 -m 64 "



//--------------------- .note.nv.cuinfo           --------------------------
	.section	.note.nv.cuinfo,"",@"SHT_NOTE"
	.sectionflags	@"SHF_NOTE_NV_CUINFO"
        /*0018*/ 	.short	0x0002
        /*001a*/ 	.short	0x0064
        /*001c*/ 	.short	0x0082
	.zero		2


//--------------------- .nv.info                  --------------------------
	.section	.nv.info,"",@"SHT_CUDA_INFO"
	.align	4


	//----- nvinfo : EIATTR_REGCOUNT
	.align		4
        /*0000*/ 	.byte	0x04, 0x2f
        /*0002*/ 	.short	(.L_1 - .L_0)
	.align		4
.L_0:
        /*0004*/ 	.word	index@(_Z33assemble_boundary_accel_on_devicePfPKfiiPKiS3_)
        /*0008*/ 	.word	0x00000020


	//----- nvinfo : EIATTR_FRAME_SIZE
	.align		4
.L_1:
        /*000c*/ 	.byte	0x04, 0x11
        /*000e*/ 	.short	(.L_3 - .L_2)
	.align		4
.L_2:
        /*0010*/ 	.word	index@(_Z33assemble_boundary_accel_on_devicePfPKfiiPKiS3_)
        /*0014*/ 	.word	0x00000000


	//----- nvinfo : EIATTR_MIN_STACK_SIZE
	.align		4
.L_3:
        /*0018*/ 	.byte	0x04, 0x12
        /*001a*/ 	.short	(.L_5 - .L_4)
	.align		4
.L_4:
        /*001c*/ 	.word	index@(_Z33assemble_boundary_accel_on_devicePfPKfiiPKiS3_)
        /*0020*/ 	.word	0x00000000
.L_5:


//--------------------- .nv.compat                --------------------------
	.section	.nv.compat,"",@"SHT_CUDA_COMPAT_INFO"
	.align	4
        /*0000*/ 	.byte	0x02, 0x09, 0x00, 0x00, 0x02, 0x02, 0x01, 0x00, 0x02, 0x05, 0x05, 0x00, 0x03, 0x07, 0x01, 0x01
        /*0010*/ 	.byte	0x02, 0x03, 0x00, 0x00, 0x02, 0x06, 0x01, 0x00, 0x04, 0x0b, 0x08, 0x00, 0x09, 0x00, 0x00, 0x00
        /*0020*/ 	.byte	0x00, 0x00, 0x00, 0x00


//--------------------- .nv.info._Z33assemble_boundary_accel_on_devicePfPKfiiPKiS3_ --------------------------
	.section	.nv.info._Z33assemble_boundary_accel_on_devicePfPKfiiPKiS3_,"",@"SHT_CUDA_INFO"
	.sectionflags	@""
	.align	4


	//----- nvinfo : EIATTR_CUDA_API_VERSION
	.align		4
        /*0000*/ 	.byte	0x04, 0x37
        /*0002*/ 	.short	(.L_7 - .L_6)
.L_6:
        /*0004*/ 	.word	0x00000082


	//----- nvinfo : EIATTR_KPARAM_INFO
	.align		4
.L_7:
        /*0008*/ 	.byte	0x04, 0x17
        /*000a*/ 	.short	(.L_9 - .L_8)
.L_8:
        /*000c*/ 	.word	0x00000000
        /*0010*/ 	.short	0x0005
        /*0012*/ 	.short	0x0020
        /*0014*/ 	.byte	0x00, 0xf5, 0x21, 0x00


	//----- nvinfo : EIATTR_KPARAM_INFO
	.align		4
.L_9:
        /*0018*/ 	.byte	0x04, 0x17
        /*001a*/ 	.short	(.L_11 - .L_10)
.L_10:
        /*001c*/ 	.word	0x00000000
        /*0020*/ 	.short	0x0004
        /*0022*/ 	.short	0x0018
        /*0024*/ 	.byte	0x00, 0xf5, 0x21, 0x00


	//----- nvinfo : EIATTR_KPARAM_INFO
	.align		4
.L_11:
        /*0028*/ 	.byte	0x04, 0x17
        /*002a*/ 	.short	(.L_13 - .L_12)
.L_12:
        /*002c*/ 	.word	0x00000000
        /*0030*/ 	.short	0x0003
        /*0032*/ 	.short	0x0014
        /*0034*/ 	.byte	0x00, 0xf0, 0x11, 0x00


	//----- nvinfo : EIATTR_KPARAM_INFO
	.align		4
.L_13:
        /*0038*/ 	.byte	0x04, 0x17
        /*003a*/ 	.short	(.L_15 - .L_14)
.L_14:
        /*003c*/ 	.word	0x00000000
        /*0040*/ 	.short	0x0002
        /*0042*/ 	.short	0x0010
        /*0044*/ 	.byte	0x00, 0xf0, 0x11, 0x00


	//----- nvinfo : EIATTR_KPARAM_INFO
	.align		4
.L_15:
        /*0048*/ 	.byte	0x04, 0x17
        /*004a*/ 	.short	(.L_17 - .L_16)
.L_16:
        /*004c*/ 	.word	0x00000000
        /*0050*/ 	.short	0x0001
        /*0052*/ 	.short	0x0008
        /*0054*/ 	.byte	0x00, 0xf5, 0x21, 0x00


	//----- nvinfo : EIATTR_KPARAM_INFO
	.align		4
.L_17:
        /*0058*/ 	.byte	0x04, 0x17
        /*005a*/ 	.short	(.L_19 - .L_18)
.L_18:
        /*005c*/ 	.word	0x00000000
        /*0060*/ 	.short	0x0000
        /*0062*/ 	.short	0x0000
        /*0064*/ 	.byte	0x00, 0xf5, 0x21, 0x00


	//----- nvinfo : EIATTR_SPARSE_MMA_MASK
	.align		4
.L_19:
        /*0068*/ 	.byte	0x03, 0x50
        /*006a*/ 	.short	0x0000


	//----- nvinfo : EIATTR_MAXREG_COUNT
	.align		4
        /*006c*/ 	.byte	0x03, 0x1b
        /*006e*/ 	.short	0x00ff


	//----- nvinfo : EIATTR_MERCURY_ISA_VERSION
	.align		4
        /*0070*/ 	.byte	0x03, 0x5f
        /*0072*/ 	.short	0x0101


	//----- nvinfo : EIATTR_VRC_CTA_INIT_COUNT
	.align		4
        /*0074*/ 	.byte	0x02, 0x4a
	.zero		1
	.zero		1


	//----- nvinfo : EIATTR_EXIT_INSTR_OFFSETS
	.align		4
        /*0078*/ 	.byte	0x04, 0x1c
        /*007a*/ 	.short	(.L_21 - .L_20)


	//   ....[0]....
.L_20:
        /*007c*/ 	.word	0x00000090


	//   ....[1]....
        /*0080*/ 	.word	0x000007a0


	//   ....[2]....
        /*0084*/ 	.word	0x00000b10


	//   ....[3]....
        /*0088*/ 	.word	0x00000b60


	//   ....[4]....
        /*008c*/ 	.word	0x00000c90


	//----- nvinfo : EIATTR_CRS_STACK_SIZE
	.align		4
.L_21:
        /*0090*/ 	.byte	0x04, 0x1e
        /*0092*/ 	.short	(.L_23 - .L_22)
.L_22:
        /*0094*/ 	.word	0x00000000


	//----- nvinfo : EIATTR_CBANK_PARAM_SIZE
	.align		4
.L_23:
        /*0098*/ 	.byte	0x03, 0x19
        /*009a*/ 	.short	0x0028


	//----- nvinfo : EIATTR_PARAM_CBANK
	.align		4
        /*009c*/ 	.byte	0x04, 0x0a
        /*009e*/ 	.short	(.L_25 - .L_24)
	.align		4
.L_24:
        /*00a0*/ 	.word	index@(.nv.constant0._Z33assemble_boundary_accel_on_devicePfPKfiiPKiS3_)
        /*00a4*/ 	.short	0x0380
        /*00a6*/ 	.short	0x0028


	//----- nvinfo : EIATTR_SW_WAR
	.align		4
.L_25:
        /*00a8*/ 	.byte	0x04, 0x36
        /*00aa*/ 	.short	(.L_27 - .L_26)
.L_26:
        /*00ac*/ 	.word	0x00000008
.L_27:


//--------------------- .nv.callgraph             --------------------------
	.section	.nv.callgraph,"",@"SHT_CUDA_CALLGRAPH"
	.align	4
	.sectionentsize	8
	.align		4
        /*0000*/ 	.word	0x00000000
	.align		4
        /*0004*/ 	.word	0xffffffff
	.align		4
        /*0008*/ 	.word	0x00000000
	.align		4
        /*000c*/ 	.word	0xfffffffe
	.align		4
        /*0010*/ 	.word	0x00000000
	.align		4
        /*0014*/ 	.word	0xfffffffd
	.align		4
        /*0018*/ 	.word	0x00000000
	.align		4
        /*001c*/ 	.word	0xfffffffc


//--------------------- .text._Z33assemble_boundary_accel_on_devicePfPKfiiPKiS3_ --------------------------
	.section	.text._Z33assemble_boundary_accel_on_devicePfPKfiiPKiS3_,"ax",@progbits
	.align	128
        .global         _Z33assemble_boundary_accel_on_devicePfPKfiiPKiS3_
        .type           _Z33assemble_boundary_accel_on_devicePfPKfiiPKiS3_,@function
        .size           _Z33assemble_boundary_accel_on_devicePfPKfiiPKiS3_,(.L_x_16 - _Z33assemble_boundary_accel_on_devicePfPKfiiPKiS3_)
        .other          _Z33assemble_boundary_accel_on_devicePfPKfiiPKiS3_,@"STO_CUDA_ENTRY STV_DEFAULT"
_Z33assemble_boundary_accel_on_devicePfPKfiiPKiS3_:
.text._Z33assemble_boundary_accel_on_devicePfPKfiiPKiS3_:
[----:B------:R-:W-:Y:S08]  /*0000*/  LDC R1, c[0x0][0x37c] ;  /* 0x0000df00ff017b82 */ /* 0x000ff00000000800 */
[----:B------:R-:W0:Y:S01]  /*0010*/  LDC R6, c[0x0][0x390] ;  /* 0x0000e400ff067b82 */ /* 0x000e220000000800 */
[----:B------:R-:W1:Y:S01]  /*0020*/  LDCU UR5, c[0x0][0x360] ;  /* 0x00006c00ff0577ac */ /* 0x000e620008000800 */
[----:B------:R-:W2:Y:S06]  /*0030*/  S2R R0, SR_TID.Y ;  /* 0x0000000000007919 */ /* 0x000eac0000002200 */
[----:B------:R-:W3:Y:S08]  /*0040*/  LDC R3, c[0x0][0x370] ;  /* 0x0000dc00ff037b82 */ /* 0x000ef00000000800 */
[----:B------:R-:W4:Y:S01]  /*0050*/  LDC R5, c[0x0][0x364] ;  /* 0x0000d900ff057b82 */ /* 0x000f220000000800 */
[----:B0-----:R-:W-:-:S07]  /*0060*/  ISETP.GE.AND P0, PT, R6, 0x1, PT ;  /* 0x000000010600780c */ /* 0x001fce0003f06270 */
[----:B------:R-:W0:Y:S08]  /*0070*/  S2UR UR4, SR_CTAID.X ;  /* 0x00000000000479c3 */ /* 0x000e300000002500 */
[----:B------:R-:W0:Y:S02]  /*0080*/  S2UR UR6, SR_CTAID.Y ;  /* 0x00000000000679c3 */ /* 0x000e240000002600 */
[----:B01234-:R-:W-:Y:S05]  /*0090*/  @!P0 EXIT ;  /* 0x000000000000894d */ /* 0x01ffea0003800000 */
[----:B------:R-:W0:Y:S01]  /*00a0*/  S2R R4, SR_TID.X ;  /* 0x0000000000047919 */ /* 0x000e220000002100 */
[----:B------:R-:W-:Y:S01]  /*00b0*/  ISETP.GE.U32.AND P0, PT, R6, 0x4, PT ;  /* 0x000000040600780c */ /* 0x000fe20003f06070 */
[----:B------:R-:W-:Y:S01]  /*00c0*/  IMAD R0, R5, UR6, R0 ;  /* 0x0000000605007c24 */ /* 0x000fe2000f8e0200 */
[----:B------:R-:W1:Y:S03]  /*00d0*/  LDCU.64 UR6, c[0x0][0x358] ;  /* 0x00006b00ff0677ac */ /* 0x000e660008000a00 */
[----:B------:R-:W-:-:S04]  /*00e0*/  IMAD R0, R0, R3, UR4 ;  /* 0x0000000400007e24 */ /* 0x000fc8000f8e0203 */
[----:B------:R-:W-:Y:S02]  /*00f0*/  IMAD R5, R0, UR5, RZ ;  /* 0x0000000500057c24 */ /* 0x000fe4000f8e02ff */
[----:B------:R-:W-:-:S03]  /*0100*/  HFMA2 R0, -RZ, RZ, 0, 0 ;  /* 0x00000000ff007431 */ /* 0x000fc600000001ff */
[----:B0-----:R-:W-:Y:S01]  /*0110*/  IADD3 R3, PT, PT, R5, R4, RZ ;  /* 0x0000000405037210 */ /* 0x001fe20007ffe0ff */
[----:B-1----:R-:W-:Y:S06]  /*0120*/  @!P0 BRA `(.L_x_0) ;  /* 0x0000000400948947 */ /* 0x002fec0003800000 */
[----:B------:R-:W0:Y:S01]  /*0130*/  LDC R8, c[0x0][0x394] ;  /* 0x0000e500ff087b82 */ /* 0x000e220000000800 */
[----:B------:R-:W1:Y:S01]  /*0140*/  LDCU.64 UR4, c[0x0][0x398] ;  /* 0x00007300ff0477ac */ /* 0x000e620008000a00 */
[----:B------:R-:W-:Y:S02]  /*0150*/  LOP3.LUT R0, R6, 0x7ffffffc, RZ, 0xc0, !PT ;  /* 0x7ffffffc06007812 */ /* 0x000fe400078ec0ff */
[-C--:B------:R-:W-:Y:S02]  /*0160*/  LEA R7, R3, R3.reuse, 0x1 ;  /* 0x0000000303077211 */ /* 0x080fe400078e08ff */
[----:B------:R-:W-:Y:S02]  /*0170*/  MOV R13, R3 ;  /* 0x00000003000d7202 */ /* 0x000fe40000000f00 */
[----:B------:R-:W2:Y:S08]  /*0180*/  LDC R2, c[0x0][0x394] ;  /* 0x0000e500ff027b82 */ /* 0x000eb00000000800 */
[----:B------:R-:W3:Y:S01]  /*0190*/  LDC.64 R14, c[0x0][0x3a0] ;  /* 0x0000e800ff0e7b82 */ /* 0x000ee20000000a00 */
[----:B-1----:R-:W-:-:S04]  /*01a0*/  UIADD3 UR4, UP0, UPT, UR4, 0x8, URZ ;  /* 0x0000000804047890 */ /* 0x002fc8000ff1e0ff */
[----:B------:R-:W-:-:S03]  /*01b0*/  UIADD3.X UR5, UPT, UPT, URZ, UR5, URZ, UP0, !UPT ;  /* 0x00000005ff057290 */ /* 0x000fc600087fe4ff */
[----:B------:R-:W1:Y:S01]  /*01c0*/  LDC.64 R16, c[0x0][0x380] ;  /* 0x0000e000ff107b82 */ /* 0x000e620000000a00 */
[----:B0-----:R-:W-:Y:S01]  /*01d0*/  IADD3 R5, PT, PT, R5, R8, R4 ;  /* 0x0000000805057210 */ /* 0x001fe20007ffe004 */
[C---:B------:R-:W-:Y:S01]  /*01e0*/  IMAD R9, R8.reuse, 0x3, R3 ;  /* 0x0000000308097824 */ /* 0x040fe200078e0203 */
[----:B------:R-:W-:Y:S02]  /*01f0*/  LEA R11, R8, R3, 0x1 ;  /* 0x00000003080b7211 */ /* 0x000fe400078e08ff */
[----:B------:R-:W-:Y:S01]  /*0200*/  IADD3 R4, PT, PT, -R0, RZ, RZ ;  /* 0x000000ff00047210 */ /* 0x000fe20007ffe1ff */
[----:B------:R-:W-:Y:S01]  /*0210*/  IMAD R27, R9, 0x3, RZ ;  /* 0x00000003091b7824 */ /* 0x000fe200078e02ff */
[----:B------:R-:W-:Y:S01]  /*0220*/  MOV R20, UR4 ;  /* 0x0000000400147c02 */ /* 0x000fe20008000f00 */
[----:B------:R-:W0:Y:S01]  /*0230*/  LDC.64 R18, c[0x0][0x388] ;  /* 0x0000e200ff127b82 */ /* 0x000e220000000a00 */
[----:B------:R-:W-:Y:S01]  /*0240*/  LEA R29, R11, R11, 0x1 ;  /* 0x0000000b0b1d7211 */ /* 0x000fe200078e08ff */
[----:B------:R-:W-:Y:S01]  /*0250*/  IMAD R6, R5, 0x3, RZ ;  /* 0x0000000305067824 */ /* 0x000fe200078e02ff */
[----:B--2---:R-:W-:-:S07]  /*0260*/  MOV R21, UR5 ;  /* 0x0000000500157c02 */ /* 0x004fce0008000f00 */
.L_x_9:
[----:B--2---:R-:W2:Y:S01]  /*0270*/  LDG.E R8, desc[UR6][R20.64+-0x8] ;  /* 0xfffff80614087981 */ /* 0x004ea2000c1e1900 */
[----:B------:R-:W-:Y:S01]  /*0280*/  BSSY.RECONVERGENT B0, `(.L_x_1) ;  /* 0x000000f000007945 */ /* 0x000fe20003800200 */
[----:B--2---:R-:W-:-:S13]  /*0290*/  ISETP.GE.AND P0, PT, R3, R8, PT ;  /* 0x000000080300720c */ /* 0x004fda0003f06270 */
[----:B------:R-:W-:Y:S05]  /*02a0*/  @P0 BRA `(.L_x_2) ;  /* 0x0000000000300947 */ /* 0x000fea0003800000 */
[----:B---3--:R-:W-:-:S05]  /*02b0*/  IMAD.WIDE R22, R13, 0x4, R14 ;  /* 0x000000040d167825 */ /* 0x008fca00078e020e */
[----:B------:R0:W2:Y:S02]  /*02c0*/  LDG.E R8, desc[UR6][R22.64] ;  /* 0x0000000616087981 */ /* 0x0000a4000c1e1900 */
[----:B0-----:R-:W-:-:S05]  /*02d0*/  IMAD.WIDE R22, R7, 0x4, R18 ;  /* 0x0000000407167825 */ /* 0x001fca00078e0212 */
[----:B------:R-:W3:Y:S01]  /*02e0*/  LDG.E R10, desc[UR6][R22.64] ;  /* 0x00000006160a7981 */ /* 0x000ee2000c1e1900 */
[----:B------:R-:W-:-:S05]  /*02f0*/  MOV R25, 0x3 ;  /* 0x0000000300197802 */ /* 0x000fca0000000f00 */
[----:B--2---:R-:W-:-:S04]  /*0300*/  IMAD R25, R8, R25, -0x3 ;  /* 0xfffffffd08197424 */ /* 0x004fc800078e0219 */
[----:B-1----:R-:W-:-:S05]  /*0310*/  IMAD.WIDE R24, R25, 0x4, R16 ;  /* 0x0000000419187825 */ /* 0x002fca00078e0210 */
[----:B---3--:R2:W-:Y:S04]  /*0320*/  REDG.E.ADD.F32.FTZ.RN.STRONG.GPU desc[UR6][R24.64], R10 ;  /* 0x0000000a180079a6 */ /* 0x0085e8000c12f306 */
[----:B------:R-:W3:Y:S04]  /*0330*/  LDG.E R8, desc[UR6][R22.64+0x4] ;  /* 0x0000040616087981 */ /* 0x000ee8000c1e1900 */
[----:B---3--:R2:W-:Y:S04]  /*0340*/  REDG.E.ADD.F32.FTZ.RN.STRONG.GPU desc[UR6][R24.64+0x4], R8 ;  /* 0x00000408180079a6 */ /* 0x0085e8000c12f306 */
[----:B------:R-:W3:Y:S04]  /*0350*/  LDG.E R12, desc[UR6][R22.64+0x8] ;  /* 0x00000806160c7981 */ /* 0x000ee8000c1e1900 */
[----:B---3--:R2:W-:Y:S02]  /*0360*/  REDG.E.ADD.F32.FTZ.RN.STRONG.GPU desc[UR6][R24.64+0x8], R12 ;  /* 0x0000080c180079a6 */ /* 0x0085e4000c12f306 */
.L_x_2:
[----:B------:R-:W-:Y:S05]  /*0370*/  BSYNC.RECONVERGENT B0 ;  /* 0x0000000000007941 */ /* 0x000fea0003800200 */
.L_x_1:
        /* <DEDUP_REMOVED lines=8> */
[----:B------:R-:W-:-:S05]  /*0400*/  HFMA2 R25, -RZ, RZ, 0, 1.78813934326171875e-07 ;  /* 0x00000003ff197431 */ /* 0x000fca00000001ff */
[----:B--2---:R-:W-:-:S04]  /*0410*/  IMAD R25, R8, R25, -0x3 ;  /* 0xfffffffd08197424 */ /* 0x004fc800078e0219 */
[----:B-1----:R-:W-:-:S05]  /*0420*/  IMAD.WIDE R24, R25, 0x4, R16 ;  /* 0x0000000419187825 */ /* 0x002fca00078e0210 */
[----:B---3--:R2:W-:Y:S04]  /*0430*/  REDG.E.ADD.F32.FTZ.RN.STRONG.GPU desc[UR6][R24.64], R10 ;  /* 0x0000000a180079a6 */ /* 0x0085e8000c12f306 */
[----:B------:R-:W3:Y:S04]  /*0440*/  LDG.E R8, desc[UR6][R22.64+0x4] ;  /* 0x0000040616087981 */ /* 0x000ee8000c1e1900 */
[----:B---3--:R2:W-:Y:S04]  /*0450*/  REDG.E.ADD.F32.FTZ.RN.STRONG.GPU desc[UR6][R24.64+0x4], R8 ;  /* 0x00000408180079a6 */ /* 0x0085e8000c12f306 */
[----:B------:R-:W3:Y:S04]  /*0460*/  LDG.E R12, desc[UR6][R22.64+0x8] ;  /* 0x00000806160c7981 */ /* 0x000ee8000c1e1900 */
[----:B---3--:R2:W-:Y:S02]  /*0470*/  REDG.E.ADD.F32.FTZ.RN.STRONG.GPU desc[UR6][R24.64+0x8], R12 ;  /* 0x0000080c180079a6 */ /* 0x0085e4000c12f306 */
.L_x_4:
[----:B------:R-:W-:Y:S05]  /*0480*/  BSYNC.RECONVERGENT B0 ;  /* 0x0000000000007941 */ /* 0x000fea0003800200 */
.L_x_3:
        /* <DEDUP_REMOVED lines=16> */
.L_x_6:
[----:B------:R-:W-:Y:S05]  /*0590*/  BSYNC.RECONVERGENT B0 ;  /* 0x0000000000007941 */ /* 0x000fea0003800200 */
.L_x_5:
        /* <DEDUP_REMOVED lines=16> */
.L_x_8:
[----:B------:R-:W-:Y:S05]  /*06a0*/  BSYNC.RECONVERGENT B0 ;  /* 0x0000000000007941 */ /* 0x000fea0003800200 */
.L_x_7:
[----:B------:R-:W-:Y:S01]  /*06b0*/  IADD3 R20, P0, PT, R20, 0x10, RZ ;  /* 0x0000001014147810 */ /* 0x000fe20007f1e0ff */
[----:B------:R-:W-:Y:S01]  /*06c0*/  IMAD R27, R2, 0xc, R27 ;  /* 0x0000000c021b7824 */ /* 0x000fe200078e021b */
[----:B------:R-:W-:Y:S01]  /*06d0*/  IADD3 R4, PT, PT, R4, 0x4, RZ ;  /* 0x0000000404047810 */ /* 0x000fe20007ffe0ff */
[C---:B------:R-:W-:Y:S01]  /*06e0*/  IMAD R29, R2.reuse, 0xc, R29 ;  /* 0x0000000c021d7824 */ /* 0x040fe200078e021d */
[----:B------:R-:W-:Y:S01]  /*06f0*/  IADD3.X R21, PT, PT, RZ, R21, RZ, P0, !PT ;  /* 0x00000015ff157210 */ /* 0x000fe200007fe4ff */
[----:B------:R-:W-:Y:S01]  /*0700*/  IMAD R6, R2, 0xc, R6 ;  /* 0x0000000c02067824 */ /* 0x000fe200078e0206 */
[----:B------:R-:W-:Y:S01]  /*0710*/  ISETP.NE.AND P0, PT, R4, RZ, PT ;  /* 0x000000ff0400720c */ /* 0x000fe20003f05270 */
[C---:B------:R-:W-:Y:S01]  /*0720*/  IMAD R7, R2.reuse, 0xc, R7 ;  /* 0x0000000c02077824 */ /* 0x040fe200078e0207 */
[C---:B------:R-:W-:Y:S02]  /*0730*/  LEA R9, R2.reuse, R9, 0x2 ;  /* 0x0000000902097211 */ /* 0x040fe400078e10ff */
[----:B------:R-:W-:-:S02]  /*0740*/  LEA R11, R2, R11, 0x2 ;  /* 0x0000000b020b7211 */ /* 0x000fc400078e10ff */
[C---:B------:R-:W-:Y:S02]  /*0750*/  LEA R5, R2.reuse, R5, 0x2 ;  /* 0x0000000502057211 */ /* 0x040fe400078e10ff */
[----:B------:R-:W-:-:S05]  /*0760*/  LEA R13, R2, R13, 0x2 ;  /* 0x0000000d020d7211 */ /* 0x000fca00078e10ff */
[----:B------:R-:W-:Y:S05]  /*0770*/  @P0 BRA `(.L_x_9) ;  /* 0xfffffff800bc0947 */ /* 0x000fea000383ffff */
.L_x_0:
[----:B------:R-:W4:Y:S02]  /*0780*/  LDC R2, c[0x0][0x390] ;  /* 0x0000e400ff027b82 */ /* 0x000f240000000800 */
[----:B----4-:R-:W-:-:S13]  /*0790*/  LOP3.LUT P0, R4, R2, 0x3, RZ, 0xc0, !PT ;  /* 0x0000000302047812 */ /* 0x010fda000780c0ff */
[----:B------:R-:W-:Y:S05]  /*07a0*/  @!P0 EXIT ;  /* 0x000000000000894d */ /* 0x000fea0003800000 */
[----:B------:R-:W-:-:S13]  /*07b0*/  ISETP.NE.AND P0, PT, R4, 0x1, PT ;  /* 0x000000010400780c */ /* 0x000fda0003f05270 */
[----:B------:R-:W-:Y:S05]  /*07c0*/  @!P0 BRA `(.L_x_10) ;  /* 0x0000000000c88947 */ /* 0x000fea0003800000 */
[----:B------:R-:W4:Y:S02]  /*07d0*/  LDC.64 R4, c[0x0][0x398] ;  /* 0x0000e600ff047b82 */ /* 0x000f240000000a00 */
[----:B----4-:R-:W-:-:S05]  /*07e0*/  IMAD.WIDE.U32 R4, R0, 0x4, R4 ;  /* 0x0000000400047825 */ /* 0x010fca00078e0004 */
[----:B------:R-:W4:Y:S01]  /*07f0*/  LDG.E R6, desc[UR6][R4.64] ;  /* 0x0000000604067981 */ /* 0x000f22000c1e1900 */
[----:B------:R-:W-:Y:S01]  /*0800*/  BSSY.RECONVERGENT B0, `(.L_x_11) ;  /* 0x0000015000007945 */ /* 0x000fe20003800200 */
[----:B----4-:R-:W-:-:S13]  /*0810*/  ISETP.GE.AND P0, PT, R3, R6, PT ;  /* 0x000000060300720c */ /* 0x010fda0003f06270 */
[----:B------:R-:W-:Y:S05]  /*0820*/  @P0 BRA `(.L_x_12) ;  /* 0x0000000000480947 */ /* 0x000fea0003800000 */
[----:B------:R-:W4:Y:S01]  /*0830*/  LDC.64 R6, c[0x0][0x3a0] ;  /* 0x0000e800ff067b82 */ /* 0x000f220000000a00 */
[----:B------:R-:W5:Y:S07]  /*0840*/  LDCU UR4, c[0x0][0x394] ;  /* 0x00007280ff0477ac */ /* 0x000f6e0008000800 */
[----:B--2---:R-:W2:Y:S01]  /*0850*/  LDC.64 R10, c[0x0][0x388] ;  /* 0x0000e200ff0a7b82 */ /* 0x004ea20000000a00 */
[----:B-----5:R-:W-:-:S04]  /*0860*/  IMAD R9, R0, UR4, R3 ;  /* 0x0000000400097c24 */ /* 0x020fc8000f8e0203 */
[C---:B----4-:R-:W-:Y:S01]  /*0870*/  IMAD.WIDE R6, R9.reuse, 0x4, R6 ;  /* 0x0000000409067825 */ /* 0x050fe200078e0206 */
[----:B------:R-:W-:-:S05]  /*0880*/  LEA R9, R9, R9, 0x1 ;  /* 0x0000000909097211 */ /* 0x000fca00078e08ff */
[----:B------:R-:W4:Y:S01]  /*0890*/  LDG.E R6, desc[UR6][R6.64] ;  /* 0x0000000606067981 */ /* 0x000f22000c1e1900 */
[----:B--2---:R-:W-:Y:S02]  /*08a0*/  IMAD.WIDE R10, R9, 0x4, R10 ;  /* 0x00000004090a7825 */ /* 0x004fe400078e020a */
[----:B------:R-:W2:Y:S03]  /*08b0*/  LDC.64 R8, c[0x0][0x380] ;  /* 0x0000e000ff087b82 */ /* 0x000ea60000000a00 */
[----:B---3--:R-:W3:Y:S01]  /*08c0*/  LDG.E R15, desc[UR6][R10.64] ;  /* 0x000000060a0f7981 */ /* 0x008ee2000c1e1900 */
[----:B------:R-:W-:-:S05]  /*08d0*/  MOV R13, 0x3 ;  /* 0x00000003000d7802 */ /* 0x000fca0000000f00 */
[----:B----4-:R-:W-:-:S04]  /*08e0*/  IMAD R13, R6, R13, -0x3 ;  /* 0xfffffffd060d7424 */ /* 0x010fc800078e020d */
[----:B--2---:R-:W-:-:S05]  /*08f0*/  IMAD.WIDE R8, R13, 0x4, R8 ;  /* 0x000000040d087825 */ /* 0x004fca00078e0208 */
[----:B---3--:R4:W-:Y:S04]  /*0900*/  REDG.E.ADD.F32.FTZ.RN.STRONG.GPU desc[UR6][R8.64], R15 ;  /* 0x0000000f080079a6 */ /* 0x0089e8000c12f306 */
[----:B------:R-:W2:Y:S04]  /*0910*/  LDG.E R13, desc[UR6][R10.64+0x4] ;  /* 0x000004060a0d7981 */ /* 0x000ea8000c1e1900 */
[----:B--2---:R4:W-:Y:S04]  /*0920*/  REDG.E.ADD.F32.FTZ.RN.STRONG.GPU desc[UR6][R8.64+0x4], R13 ;  /* 0x0000040d080079a6 */ /* 0x0049e8000c12f306 */
[----:B-1----:R-:W2:Y:S04]  /*0930*/  LDG.E R17, desc[UR6][R10.64+0x8] ;  /* 0x000008060a117981 */ /* 0x002ea8000c1e1900 */
[----:B--2---:R4:W-:Y:S02]  /*0940*/  REDG.E.ADD.F32.FTZ.RN.STRONG.GPU desc[UR6][R8.64+0x8], R17 ;  /* 0x00000811080079a6 */ /* 0x0049e4000c12f306 */
.L_x_12:
[----:B------:R-:W-:Y:S05]  /*0950*/  BSYNC.RECONVERGENT B0 ;  /* 0x0000000000007941 */ /* 0x000fea0003800200 */
.L_x_11:
[----:B------:R-:W5:Y:S01]  /*0960*/  LDG.E R4, desc[UR6][R4.64+0x4] ;  /* 0x0000040604047981 */ /* 0x000f62000c1e1900 */
[----:B------:R-:W-:Y:S01]  /*0970*/  BSSY.RECONVERGENT B0, `(.L_x_13) ;  /* 0x0000016000007945 */ /* 0x000fe20003800200 */
[----:B-----5:R-:W-:-:S13]  /*0980*/  ISETP.GE.AND P0, PT, R3, R4, PT ;  /* 0x000000040300720c */ /* 0x020fda0003f06270 */
[----:B------:R-:W-:Y:S05]  /*0990*/  @P0 BRA `(.L_x_14) ;  /* 0x00000000004c0947 */ /* 0x000fea0003800000 */
[----:B------:R-:W5:Y:S08]  /*09a0*/  LDC R7, c[0x0][0x394] ;  /* 0x0000e500ff077b82 */ /* 0x000f700000000800 */
[----:B------:R-:W0:Y:S08]  /*09b0*/  LDC.64 R4, c[0x0][0x3a0] ;  /* 0x0000e800ff047b82 */ /* 0x000e300000000a00 */
[----:B--2-4-:R-:W2:Y:S01]  /*09c0*/  LDC.64 R8, c[0x0][0x388] ;  /* 0x0000e200ff087b82 */ /* 0x014ea20000000a00 */
[----:B-----5:R-:W-:-:S05]  /*09d0*/  IMAD R6, R0, R7, R7 ;  /* 0x0000000700067224 */ /* 0x020fca00078e0207 */
[----:B------:R-:W-:-:S05]  /*09e0*/  IADD3 R7, PT, PT, R3, R6, RZ ;  /* 0x0000000603077210 */ /* 0x000fca0007ffe0ff */
[----:B0-----:R-:W-:-:S04]  /*09f0*/  IMAD.WIDE R4, R7, 0x4, R4 ;  /* 0x0000000407047825 */ /* 0x001fc800078e0204 */
[----:B------:R-:W-:Y:S02]  /*0a00*/  IMAD R7, R7, 0x3, RZ ;  /* 0x0000000307077824 */ /* 0x000fe400078e02ff */
[----:B------:R-:W4:Y:S02]  /*0a10*/  LDG.E R4, desc[UR6][R4.64] ;  /* 0x0000000604047981 */ /* 0x000f24000c1e1900 */
[----:B--2---:R-:W-:Y:S02]  /*0a20*/  IMAD.WIDE R8, R7, 0x4, R8 ;  /* 0x0000000407087825 */ /* 0x004fe400078e0208 */
[----:B------:R-:W0:Y:S03]  /*0a30*/  LDC.64 R6, c[0x0][0x380] ;  /* 0x0000e000ff067b82 */ /* 0x000e260000000a00 */
[----:B------:R-:W2:Y:S01]  /*0a40*/  LDG.E R13, desc[UR6][R8.64] ;  /* 0x00000006080d7981 */ /* 0x000ea2000c1e1900 */
[----:B------:R-:W-:-:S05]  /*0a50*/  HFMA2 R11, -RZ, RZ, 0, 1.78813934326171875e-07 ;  /* 0x00000003ff0b7431 */ /* 0x000fca00000001ff */
[----:B----4-:R-:W-:-:S04]  /*0a60*/  IMAD R11, R4, R11, -0x3 ;  /* 0xfffffffd040b7424 */ /* 0x010fc800078e020b */
[----:B0-----:R-:W-:-:S05]  /*0a70*/  IMAD.WIDE R6, R11, 0x4, R6 ;  /* 0x000000040b067825 */ /* 0x001fca00078e0206 */
[----:B--2---:R0:W-:Y:S04]  /*0a80*/  REDG.E.ADD.F32.FTZ.RN.STRONG.GPU desc[UR6][R6.64], R13 ;  /* 0x0000000d060079a6 */ /* 0x0041e8000c12f306 */
[----:B------:R-:W2:Y:S04]  /*0a90*/  LDG.E R11, desc[UR6][R8.64+0x4] ;  /* 0x00000406080b7981 */ /* 0x000ea8000c1e1900 */
[----:B--2---:R0:W-:Y:S04]  /*0aa0*/  REDG.E.ADD.F32.FTZ.RN.STRONG.GPU desc[UR6][R6.64+0x4], R11 ;  /* 0x0000040b060079a6 */ /* 0x0041e8000c12f306 */
[----:B---3--:R-:W2:Y:S04]  /*0ab0*/  LDG.E R15, desc[UR6][R8.64+0x8] ;  /* 0x00000806080f7981 */ /* 0x008ea8000c1e1900 */
[----:B--2---:R0:W-:Y:S02]  /*0ac0*/  REDG.E.ADD.F32.FTZ.RN.STRONG.GPU desc[UR6][R6.64+0x8], R15 ;  /* 0x0000080f060079a6 */ /* 0x0041e4000c12f306 */
.L_x_14:
[----:B------:R-:W-:Y:S05]  /*0ad0*/  BSYNC.RECONVERGENT B0 ;  /* 0x0000000000007941 */ /* 0x000fea0003800200 */
.L_x_13:
[----:B------:R-:W-:-:S07]  /*0ae0*/  IADD3 R0, PT, PT, R0, 0x2, RZ ;  /* 0x0000000200007810 */ /* 0x000fce0007ffe0ff */
.L_x_10:
[----:B------:R-:W-:-:S04]  /*0af0*/  LOP3.LUT R2, R2, 0x1, RZ, 0xc0, !PT ;  /* 0x0000000102027812 */ /* 0x000fc800078ec0ff */
[----:B------:R-:W-:-:S13]  /*0b00*/  ISETP.NE.U32.AND P0, PT, R2, 0x1, PT ;  /* 0x000000010200780c */ /* 0x000fda0003f05070 */
[----:B------:R-:W-:Y:S05]  /*0b10*/  @P0 EXIT ;  /* 0x000000000000094d */ /* 0x000fea0003800000 */
[----:B------:R-:W5:Y:S02]  /*0b20*/  LDC.64 R4, c[0x0][0x398] ;  /* 0x0000e600ff047b82 */ /* 0x000f640000000a00 */
[----:B-----5:R-:W-:-:S06]  /*0b30*/  IMAD.WIDE.U32 R4, R0, 0x4, R4 ;  /* 0x0000000400047825 */ /* 0x020fcc00078e0004 */
[----:B------:R-:W5:Y:S02]  /*0b40*/  LDG.E R4, desc[UR6][R4.64] ;  /* 0x0000000604047981 */ /* 0x000f64000c1e1900 */
[----:B-----5:R-:W-:-:S13]  /*0b50*/  ISETP.GE.AND P0, PT, R3, R4, PT ;  /* 0x000000040300720c */ /* 0x020fda0003f06270 */
[----:B------:R-:W-:Y:S05]  /*0b60*/  @P0 EXIT ;  /* 0x000000000000094d */ /* 0x000fea0003800000 */
[----:B------:R-:W5:Y:S01]  /*0b70*/  LDC.64 R4, c[0x0][0x3a0] ;  /* 0x0000e800ff047b82 */ /* 0x000f620000000a00 */
[----:B------:R-:W4:Y:S07]  /*0b80*/  LDCU UR4, c[0x0][0x394] ;  /* 0x00007280ff0477ac */ /* 0x000f2e0008000800 */
[----:B0-----:R-:W0:Y:S01]  /*0b90*/  LDC.64 R6, c[0x0][0x388] ;  /* 0x0000e200ff067b82 */ /* 0x001e220000000a00 */
[----:B----4-:R-:W-:-:S04]  /*0ba0*/  IMAD R9, R0, UR4, R3 ;  /* 0x0000000400097c24 */ /* 0x010fc8000f8e0203 */
[C---:B-----5:R-:W-:Y:S01]  /*0bb0*/  IMAD.WIDE R2, R9.reuse, 0x4, R4 ;  /* 0x0000000409027825 */ /* 0x060fe200078e0204 */
[----:B------:R-:W-:Y:S02]  /*0bc0*/  LEA R9, R9, R9, 0x1 ;  /* 0x0000000909097211 */ /* 0x000fe400078e08ff */
[----:B------:R-:W4:Y:S03]  /*0bd0*/  LDC.64 R4, c[0x0][0x380] ;  /* 0x0000e000ff047b82 */ /* 0x000f260000000a00 */
[----:B------:R-:W5:Y:S01]  /*0be0*/  LDG.E R2, desc[UR6][R2.64] ;  /* 0x0000000602027981 */ /* 0x000f62000c1e1900 */
[----:B0-----:R-:W-:-:S05]  /*0bf0*/  IMAD.WIDE R6, R9, 0x4, R6 ;  /* 0x0000000409067825 */ /* 0x001fca00078e0206 */
[----:B------:R-:W2:Y:S01]  /*0c00*/  LDG.E R11, desc[UR6][R6.64] ;  /* 0x00000006060b7981 */ /* 0x000ea2000c1e1900 */
[----:B------:R-:W-:-:S05]  /*0c10*/  MOV R9, 0x3 ;  /* 0x0000000300097802 */ /* 0x000fca0000000f00 */
[----:B-----5:R-:W-:-:S04]  /*0c20*/  IMAD R9, R2, R9, -0x3 ;  /* 0xfffffffd02097424 */ /* 0x020fc800078e0209 */
[----:B----4-:R-:W-:-:S05]  /*0c30*/  IMAD.WIDE R4, R9, 0x4, R4 ;  /* 0x0000000409047825 */ /* 0x010fca00078e0204 */
[----:B--2---:R-:W-:Y:S04]  /*0c40*/  REDG.E.ADD.F32.FTZ.RN.STRONG.GPU desc[UR6][R4.64], R11 ;  /* 0x0000000b040079a6 */ /* 0x004fe8000c12f306 */
[----:B------:R-:W2:Y:S04]  /*0c50*/  LDG.E R9, desc[UR6][R6.64+0x4] ;  /* 0x0000040606097981 */ /* 0x000ea8000c1e1900 */
[----:B--2---:R-:W-:Y:S04]  /*0c60*/  REDG.E.ADD.F32.FTZ.RN.STRONG.GPU desc[UR6][R4.64+0x4], R9 ;  /* 0x00000409040079a6 */ /* 0x004fe8000c12f306 */
[----:B------:R-:W2:Y:S04]  /*0c70*/  LDG.E R13, desc[UR6][R6.64+0x8] ;  /* 0x00000806060d7981 */ /* 0x000ea8000c1e1900 */
[----:B--2---:R-:W-:Y:S01]  /*0c80*/  REDG.E.ADD.F32.FTZ.RN.STRONG.GPU desc[UR6][R4.64+0x8], R13 ;  /* 0x0000080d040079a6 */ /* 0x004fe2000c12f306 */
[----:B------:R-:W-:Y:S05]  /*0c90*/  EXIT ;  /* 0x000000000000794d */ /* 0x000fea0003800000 */
.L_x_15:
[----:B------:R-:W-:-:S00]  /*0ca0*/  BRA `(.L_x_15) ;  /* 0xfffffffc00fc7947 */ /* 0x000fc0000383ffff */
[----:B------:R-:W-:-:S00]  /*0cb0*/  NOP ;  /* 0x0000000000007918 */ /* 0x000fc00000000000 */
        /* <DEDUP_REMOVED lines=12> */
.L_x_16:


//--------------------- .nv.shared.reserved.0     --------------------------
	.section	.nv.shared.reserved.0,"aw",@nobits
	.weak		__nv_reservedSMEM_offset_0_alias
	.size		__nv_reservedSMEM_offset_0_alias, 0, 64
	.other		__nv_reservedSMEM_offset_0_alias,@"STO_CUDA_RESERVED_SHARED STV_DEFAULT"
__nv_reservedSMEM_offset_0_alias:
	.zero		0
	.zero		64


//--------------------- .nv.constant0._Z33assemble_boundary_accel_on_devicePfPKfiiPKiS3_ --------------------------
	.section	.nv.constant0._Z33assemble_boundary_accel_on_devicePfPKfiiPKiS3_,"a",@progbits
	.sectionflags	@""
	.align	4
.nv.constant0._Z33assemble_boundary_accel_on_devicePfPKfiiPKiS3_:
	.zero		936


//--------------------- SYMBOLS --------------------------

	.type		.nv.reservedSmem.offset0,@object
	.size		.nv.reservedSmem.offset0,0x4
